//
// Generated by NVIDIA NVVM Compiler
//
// Compiler Build ID: CL-36424714
// Cuda compilation tools, release 13.0, V13.0.88
// Based on NVVM 20.0.0
//

.version 9.0
.target sm_100
.address_size 64

	// .globl	_Z14global_latencyPjiiS_S_ib
// _ZZ14global_latencyPjiiS_S_ibE8s_tvalue has been demoted
// _ZZ14global_latencyPjiiS_S_ibE7s_index has been demoted

.visible .entry _Z14global_latencyPjiiS_S_ib(
	.param .u64 .ptr .align 1 _Z14global_latencyPjiiS_S_ib_param_0,
	.param .u32 _Z14global_latencyPjiiS_S_ib_param_1,
	.param .u32 _Z14global_latencyPjiiS_S_ib_param_2,
	.param .u64 .ptr .align 1 _Z14global_latencyPjiiS_S_ib_param_3,
	.param .u64 .ptr .align 1 _Z14global_latencyPjiiS_S_ib_param_4,
	.param .u32 _Z14global_latencyPjiiS_S_ib_param_5,
	.param .u8 _Z14global_latencyPjiiS_S_ib_param_6
)
{
	.reg .pred 	%p<15>;
	.reg .b16 	%rs<2>;
	.reg .b32 	%r<179>;
	.reg .b64 	%rd<86>;
	// demoted variable
	.shared .align 4 .b8 _ZZ14global_latencyPjiiS_S_ibE8s_tvalue[640];
	// demoted variable
	.shared .align 4 .b8 _ZZ14global_latencyPjiiS_S_ibE7s_index[640];
	ld.param.u64 	%rd9, [_Z14global_latencyPjiiS_S_ib_param_0];
	ld.param.u32 	%r31, [_Z14global_latencyPjiiS_S_ib_param_1];
	ld.param.u32 	%r32, [_Z14global_latencyPjiiS_S_ib_param_2];
	ld.param.u64 	%rd10, [_Z14global_latencyPjiiS_S_ib_param_3];
	ld.param.u64 	%rd11, [_Z14global_latencyPjiiS_S_ib_param_4];
	ld.param.u32 	%r170, [_Z14global_latencyPjiiS_S_ib_param_5];
	ld.param.s8 	%rs1, [_Z14global_latencyPjiiS_S_ib_param_6];
	mov.b32 	%r165, 64;
	mov.u32 	%r35, _ZZ14global_latencyPjiiS_S_ibE7s_index;
	mov.u32 	%r38, _ZZ14global_latencyPjiiS_S_ibE8s_tvalue;
$L__BB0_1:
	add.s32 	%r36, %r35, %r165;
	mov.b32 	%r37, 0;
	st.shared.u32 	[%r36+-64], %r37;
	add.s32 	%r39, %r38, %r165;
	st.shared.u32 	[%r39+-64], %r37;
	st.shared.u32 	[%r36+-60], %r37;
	st.shared.u32 	[%r39+-60], %r37;
	st.shared.u32 	[%r36+-56], %r37;
	st.shared.u32 	[%r39+-56], %r37;
	st.shared.u32 	[%r36+-52], %r37;
	st.shared.u32 	[%r39+-52], %r37;
	st.shared.u32 	[%r36+-48], %r37;
	st.shared.u32 	[%r39+-48], %r37;
	st.shared.u32 	[%r36+-44], %r37;
	st.shared.u32 	[%r39+-44], %r37;
	st.shared.u32 	[%r36+-40], %r37;
	st.shared.u32 	[%r39+-40], %r37;
	st.shared.u32 	[%r36+-36], %r37;
	st.shared.u32 	[%r39+-36], %r37;
	st.shared.u32 	[%r36+-32], %r37;
	st.shared.u32 	[%r39+-32], %r37;
	st.shared.u32 	[%r36+-28], %r37;
	st.shared.u32 	[%r39+-28], %r37;
	st.shared.u32 	[%r36+-24], %r37;
	st.shared.u32 	[%r39+-24], %r37;
	st.shared.u32 	[%r36+-20], %r37;
	st.shared.u32 	[%r39+-20], %r37;
	st.shared.u32 	[%r36+-16], %r37;
	st.shared.u32 	[%r39+-16], %r37;
	st.shared.u32 	[%r36+-12], %r37;
	st.shared.u32 	[%r39+-12], %r37;
	st.shared.u32 	[%r36+-8], %r37;
	st.shared.u32 	[%r39+-8], %r37;
	st.shared.u32 	[%r36+-4], %r37;
	st.shared.u32 	[%r39+-4], %r37;
	st.shared.u32 	[%r36], %r37;
	st.shared.u32 	[%r39], %r37;
	st.shared.u32 	[%r36+4], %r37;
	st.shared.u32 	[%r39+4], %r37;
	st.shared.u32 	[%r36+8], %r37;
	st.shared.u32 	[%r39+8], %r37;
	st.shared.u32 	[%r36+12], %r37;
	st.shared.u32 	[%r39+12], %r37;
	st.shared.u32 	[%r36+16], %r37;
	st.shared.u32 	[%r39+16], %r37;
	st.shared.u32 	[%r36+20], %r37;
	st.shared.u32 	[%r39+20], %r37;
	st.shared.u32 	[%r36+24], %r37;
	st.shared.u32 	[%r39+24], %r37;
	st.shared.u32 	[%r36+28], %r37;
	st.shared.u32 	[%r39+28], %r37;
	st.shared.u32 	[%r36+32], %r37;
	st.shared.u32 	[%r39+32], %r37;
	st.shared.u32 	[%r36+36], %r37;
	st.shared.u32 	[%r39+36], %r37;
	st.shared.u32 	[%r36+40], %r37;
	st.shared.u32 	[%r39+40], %r37;
	st.shared.u32 	[%r36+44], %r37;
	st.shared.u32 	[%r39+44], %r37;
	st.shared.u32 	[%r36+48], %r37;
	st.shared.u32 	[%r39+48], %r37;
	st.shared.u32 	[%r36+52], %r37;
	st.shared.u32 	[%r39+52], %r37;
	st.shared.u32 	[%r36+56], %r37;
	st.shared.u32 	[%r39+56], %r37;
	st.shared.u32 	[%r36+60], %r37;
	st.shared.u32 	[%r39+60], %r37;
	add.s32 	%r165, %r165, 128;
	setp.ne.s32 	%p1, %r165, 704;
	@%p1 bra 	$L__BB0_1;
	setp.eq.s16 	%p2, %rs1, 0;
	setp.lt.s32 	%p3, %r32, 1;
	or.pred  	%p4, %p2, %p3;
	@%p4 bra 	$L__BB0_8;
	mul.lo.s32 	%r41, %r32, 160;
	max.s32 	%r3, %r41, 1;
	setp.lt.s32 	%p5, %r41, 8;
	mov.b32 	%r169, 0;
	@%p5 bra 	$L__BB0_6;
	and.b32  	%r169, %r3, 2147483616;
	add.s32 	%r166, %r35, 16;
	neg.s32 	%r167, %r169;
$L__BB0_5:
	.pragma "nounroll";
	// begin inline asm
	mov.u64 	%rd12, %clock64;
	// end inline asm
	mul.wide.u32 	%rd28, %r170, 4;
	add.s64 	%rd13, %rd9, %rd28;
	// begin inline asm
	ld.global.cv.u32 %r44, [%rd13];
	
	// end inline asm
	add.s32 	%r52, %r44, 17;
	st.shared.u32 	[%r166+-16], %r52;
	// begin inline asm
	mov.u64 	%rd14, %clock64;
	// end inline asm
	mul.wide.u32 	%rd29, %r44, 4;
	add.s64 	%rd15, %rd9, %rd29;
	// begin inline asm
	ld.global.cv.u32 %r45, [%rd15];
	
	// end inline asm
	add.s32 	%r53, %r45, 17;
	st.shared.u32 	[%r166+-12], %r53;
	// begin inline asm
	mov.u64 	%rd16, %clock64;
	// end inline asm
	mul.wide.u32 	%rd30, %r45, 4;
	add.s64 	%rd17, %rd9, %rd30;
	// begin inline asm
	ld.global.cv.u32 %r46, [%rd17];
	
	// end inline asm
	add.s32 	%r54, %r46, 17;
	st.shared.u32 	[%r166+-8], %r54;
	// begin inline asm
	mov.u64 	%rd18, %clock64;
	// end inline asm
	mul.wide.u32 	%rd31, %r46, 4;
	add.s64 	%rd19, %rd9, %rd31;
	// begin inline asm
	ld.global.cv.u32 %r47, [%rd19];
	
	// end inline asm
	add.s32 	%r55, %r47, 17;
	st.shared.u32 	[%r166+-4], %r55;
	// begin inline asm
	mov.u64 	%rd20, %clock64;
	// end inline asm
	mul.wide.u32 	%rd32, %r47, 4;
	add.s64 	%rd21, %rd9, %rd32;
	// begin inline asm
	ld.global.cv.u32 %r48, [%rd21];
	
	// end inline asm
	add.s32 	%r56, %r48, 17;
	st.shared.u32 	[%r166], %r56;
	// begin inline asm
	mov.u64 	%rd22, %clock64;
	// end inline asm
	mul.wide.u32 	%rd33, %r48, 4;
	add.s64 	%rd23, %rd9, %rd33;
	// begin inline asm
	ld.global.cv.u32 %r49, [%rd23];
	
	// end inline asm
	add.s32 	%r57, %r49, 17;
	st.shared.u32 	[%r166+4], %r57;
	// begin inline asm
	mov.u64 	%rd24, %clock64;
	// end inline asm
	mul.wide.u32 	%rd34, %r49, 4;
	add.s64 	%rd25, %rd9, %rd34;
	// begin inline asm
	ld.global.cv.u32 %r50, [%rd25];
	
	// end inline asm
	add.s32 	%r58, %r50, 17;
	st.shared.u32 	[%r166+8], %r58;
	// begin inline asm
	mov.u64 	%rd26, %clock64;
	// end inline asm
	mul.wide.u32 	%rd35, %r50, 4;
	add.s64 	%rd27, %rd9, %rd35;
	// begin inline asm
	ld.global.cv.u32 %r170, [%rd27];
	
	// end inline asm
	add.s32 	%r59, %r170, 17;
	st.shared.u32 	[%r166+12], %r59;
	add.s32 	%r167, %r167, 8;
	add.s32 	%r166, %r166, 32;
	setp.ne.s32 	%p6, %r167, 0;
	@%p6 bra 	$L__BB0_5;
$L__BB0_6:
	and.b32  	%r60, %r3, 1;
	setp.eq.b32 	%p7, %r60, 1;
	not.pred 	%p8, %p7;
	@%p8 bra 	$L__BB0_8;
	// begin inline asm
	mov.u64 	%rd36, %clock64;
	// end inline asm
	mul.wide.u32 	%rd38, %r170, 4;
	add.s64 	%rd37, %rd9, %rd38;
	// begin inline asm
	ld.global.cv.u32 %r61, [%rd37];
	
	// end inline asm
	add.s32 	%r62, %r61, 17;
	shl.b32 	%r63, %r169, 2;
	add.s32 	%r65, %r35, %r63;
	st.shared.u32 	[%r65], %r62;
$L__BB0_8:
	setp.lt.s32 	%p9, %r32, 1;
	mov.b32 	%r177, 0;
	@%p9 bra 	$L__BB0_15;
	mul.lo.s32 	%r69, %r32, 160;
	max.s32 	%r14, %r69, 1;
	setp.lt.s32 	%p10, %r69, 8;
	mov.b64 	%rd83, 0;
	mov.b32 	%r176, 0;
	@%p10 bra 	$L__BB0_13;
	add.s32 	%r172, %r35, 16;
	add.s32 	%r171, %r38, 16;
	and.b32  	%r176, %r14, 2147483616;
	neg.s32 	%r173, %r176;
	mov.b32 	%r177, 0;
$L__BB0_11:
	.pragma "nounroll";
	// begin inline asm
	mov.u64 	%rd40, %clock64;
	// end inline asm
	cvt.u32.u64 	%r84, %rd40;
	mul.wide.u32 	%rd64, %r177, 4;
	add.s64 	%rd41, %rd9, %rd64;
	// begin inline asm
	ld.global.cv.u32 %r76, [%rd41];
	
	// end inline asm
	add.s32 	%r85, %r76, 17;
	// begin inline asm
	mov.u64 	%rd42, %clock64;
	// end inline asm
	cvt.u32.u64 	%r86, %rd42;
	st.shared.u32 	[%r172+-16], %r85;
	sub.s32 	%r87, %r86, %r84;
	st.shared.u32 	[%r171+-16], %r87;
	// begin inline asm
	mov.u64 	%rd43, %clock64;
	// end inline asm
	cvt.u32.u64 	%r88, %rd43;
	mul.wide.u32 	%rd65, %r76, 4;
	add.s64 	%rd44, %rd9, %rd65;
	// begin inline asm
	ld.global.cv.u32 %r77, [%rd44];
	
	// end inline asm
	add.s32 	%r89, %r77, 17;
	// begin inline asm
	mov.u64 	%rd45, %clock64;
	// end inline asm
	cvt.u32.u64 	%r90, %rd45;
	st.shared.u32 	[%r172+-12], %r89;
	sub.s32 	%r91, %r90, %r88;
	st.shared.u32 	[%r171+-12], %r91;
	// begin inline asm
	mov.u64 	%rd46, %clock64;
	// end inline asm
	cvt.u32.u64 	%r92, %rd46;
	mul.wide.u32 	%rd66, %r77, 4;
	add.s64 	%rd47, %rd9, %rd66;
	// begin inline asm
	ld.global.cv.u32 %r78, [%rd47];
	
	// end inline asm
	add.s32 	%r93, %r78, 17;
	// begin inline asm
	mov.u64 	%rd48, %clock64;
	// end inline asm
	cvt.u32.u64 	%r94, %rd48;
	st.shared.u32 	[%r172+-8], %r93;
	sub.s32 	%r95, %r94, %r92;
	st.shared.u32 	[%r171+-8], %r95;
	// begin inline asm
	mov.u64 	%rd49, %clock64;
	// end inline asm
	cvt.u32.u64 	%r96, %rd49;
	mul.wide.u32 	%rd67, %r78, 4;
	add.s64 	%rd50, %rd9, %rd67;
	// begin inline asm
	ld.global.cv.u32 %r79, [%rd50];
	
	// end inline asm
	add.s32 	%r97, %r79, 17;
	// begin inline asm
	mov.u64 	%rd51, %clock64;
	// end inline asm
	cvt.u32.u64 	%r98, %rd51;
	st.shared.u32 	[%r172+-4], %r97;
	sub.s32 	%r99, %r98, %r96;
	st.shared.u32 	[%r171+-4], %r99;
	// begin inline asm
	mov.u64 	%rd52, %clock64;
	// end inline asm
	cvt.u32.u64 	%r100, %rd52;
	mul.wide.u32 	%rd68, %r79, 4;
	add.s64 	%rd53, %rd9, %rd68;
	// begin inline asm
	ld.global.cv.u32 %r80, [%rd53];
	
	// end inline asm
	add.s32 	%r101, %r80, 17;
	// begin inline asm
	mov.u64 	%rd54, %clock64;
	// end inline asm
	cvt.u32.u64 	%r102, %rd54;
	st.shared.u32 	[%r172], %r101;
	sub.s32 	%r103, %r102, %r100;
	st.shared.u32 	[%r171], %r103;
	// begin inline asm
	mov.u64 	%rd55, %clock64;
	// end inline asm
	cvt.u32.u64 	%r104, %rd55;
	mul.wide.u32 	%rd69, %r80, 4;
	add.s64 	%rd56, %rd9, %rd69;
	// begin inline asm
	ld.global.cv.u32 %r81, [%rd56];
	
	// end inline asm
	add.s32 	%r105, %r81, 17;
	// begin inline asm
	mov.u64 	%rd57, %clock64;
	// end inline asm
	cvt.u32.u64 	%r106, %rd57;
	st.shared.u32 	[%r172+4], %r105;
	sub.s32 	%r107, %r106, %r104;
	st.shared.u32 	[%r171+4], %r107;
	// begin inline asm
	mov.u64 	%rd58, %clock64;
	// end inline asm
	cvt.u32.u64 	%r108, %rd58;
	mul.wide.u32 	%rd70, %r81, 4;
	add.s64 	%rd59, %rd9, %rd70;
	// begin inline asm
	ld.global.cv.u32 %r82, [%rd59];
	
	// end inline asm
	add.s32 	%r109, %r82, 17;
	// begin inline asm
	mov.u64 	%rd60, %clock64;
	// end inline asm
	cvt.u32.u64 	%r110, %rd60;
	st.shared.u32 	[%r172+8], %r109;
	sub.s32 	%r111, %r110, %r108;
	st.shared.u32 	[%r171+8], %r111;
	// begin inline asm
	mov.u64 	%rd61, %clock64;
	// end inline asm
	cvt.u32.u64 	%r112, %rd61;
	mul.wide.u32 	%rd71, %r82, 4;
	add.s64 	%rd62, %rd9, %rd71;
	// begin inline asm
	ld.global.cv.u32 %r177, [%rd62];
	
	// end inline asm
	add.s32 	%r113, %r177, 17;
	// begin inline asm
	mov.u64 	%rd63, %clock64;
	// end inline asm
	cvt.u32.u64 	%r114, %rd63;
	st.shared.u32 	[%r172+12], %r113;
	sub.s32 	%r115, %r114, %r112;
	st.shared.u32 	[%r171+12], %r115;
	add.s32 	%r173, %r173, 8;
	add.s32 	%r172, %r172, 32;
	add.s32 	%r171, %r171, 32;
	setp.ne.s32 	%p11, %r173, 0;
	@%p11 bra 	$L__BB0_11;
	cvt.u64.u32 	%rd83, %r177;
$L__BB0_13:
	and.b32  	%r116, %r14, 1;
	setp.eq.b32 	%p12, %r116, 1;
	not.pred 	%p13, %p12;
	@%p13 bra 	$L__BB0_15;
	// begin inline asm
	mov.u64 	%rd72, %clock64;
	// end inline asm
	cvt.u32.u64 	%r118, %rd72;
	shl.b64 	%rd75, %rd83, 2;
	add.s64 	%rd73, %rd9, %rd75;
	// begin inline asm
	ld.global.cv.u32 %r177, [%rd73];
	
	// end inline asm
	add.s32 	%r119, %r177, 17;
	// begin inline asm
	mov.u64 	%rd74, %clock64;
	// end inline asm
	cvt.u32.u64 	%r120, %rd74;
	shl.b32 	%r121, %r176, 2;
	add.s32 	%r123, %r35, %r121;
	st.shared.u32 	[%r123], %r119;
	sub.s32 	%r124, %r120, %r118;
	add.s32 	%r126, %r38, %r121;
	st.shared.u32 	[%r126], %r124;
$L__BB0_15:
	cvta.to.global.u64 	%rd76, %rd9;
	mul.wide.s32 	%rd77, %r31, 4;
	add.s64 	%rd78, %rd76, %rd77;
	st.global.u32 	[%rd78], %r177;
	mul.wide.u32 	%rd79, %r177, 4;
	add.s64 	%rd80, %rd76, %rd79;
	ld.global.u32 	%r128, [%rd80];
	st.global.u32 	[%rd78+4], %r128;
	cvta.to.global.u64 	%rd81, %rd11;
	add.s64 	%rd85, %rd81, 32;
	cvta.to.global.u64 	%rd82, %rd10;
	add.s64 	%rd84, %rd82, 32;
	mov.b32 	%r178, 32;
$L__BB0_16:
	add.s32 	%r130, %r35, %r178;
	ld.shared.u32 	%r131, [%r130+-32];
	st.global.u32 	[%rd85+-32], %r131;
	add.s32 	%r133, %r38, %r178;
	ld.shared.u32 	%r134, [%r133+-32];
	st.global.u32 	[%rd84+-32], %r134;
	ld.shared.u32 	%r135, [%r130+-28];
	st.global.u32 	[%rd85+-28], %r135;
	ld.shared.u32 	%r136, [%r133+-28];
	st.global.u32 	[%rd84+-28], %r136;
	ld.shared.u32 	%r137, [%r130+-24];
	st.global.u32 	[%rd85+-24], %r137;
	ld.shared.u32 	%r138, [%r133+-24];
	st.global.u32 	[%rd84+-24], %r138;
	ld.shared.u32 	%r139, [%r130+-20];
	st.global.u32 	[%rd85+-20], %r139;
	ld.shared.u32 	%r140, [%r133+-20];
	st.global.u32 	[%rd84+-20], %r140;
	ld.shared.u32 	%r141, [%r130+-16];
	st.global.u32 	[%rd85+-16], %r141;
	ld.shared.u32 	%r142, [%r133+-16];
	st.global.u32 	[%rd84+-16], %r142;
	ld.shared.u32 	%r143, [%r130+-12];
	st.global.u32 	[%rd85+-12], %r143;
	ld.shared.u32 	%r144, [%r133+-12];
	st.global.u32 	[%rd84+-12], %r144;
	ld.shared.u32 	%r145, [%r130+-8];
	st.global.u32 	[%rd85+-8], %r145;
	ld.shared.u32 	%r146, [%r133+-8];
	st.global.u32 	[%rd84+-8], %r146;
	ld.shared.u32 	%r147, [%r130+-4];
	st.global.u32 	[%rd85+-4], %r147;
	ld.shared.u32 	%r148, [%r133+-4];
	st.global.u32 	[%rd84+-4], %r148;
	ld.shared.u32 	%r149, [%r130];
	st.global.u32 	[%rd85], %r149;
	ld.shared.u32 	%r150, [%r133];
	st.global.u32 	[%rd84], %r150;
	ld.shared.u32 	%r151, [%r130+4];
	st.global.u32 	[%rd85+4], %r151;
	ld.shared.u32 	%r152, [%r133+4];
	st.global.u32 	[%rd84+4], %r152;
	ld.shared.u32 	%r153, [%r130+8];
	st.global.u32 	[%rd85+8], %r153;
	ld.shared.u32 	%r154, [%r133+8];
	st.global.u32 	[%rd84+8], %r154;
	ld.shared.u32 	%r155, [%r130+12];
	st.global.u32 	[%rd85+12], %r155;
	ld.shared.u32 	%r156, [%r133+12];
	st.global.u32 	[%rd84+12], %r156;
	ld.shared.u32 	%r157, [%r130+16];
	st.global.u32 	[%rd85+16], %r157;
	ld.shared.u32 	%r158, [%r133+16];
	st.global.u32 	[%rd84+16], %r158;
	ld.shared.u32 	%r159, [%r130+20];
	st.global.u32 	[%rd85+20], %r159;
	ld.shared.u32 	%r160, [%r133+20];
	st.global.u32 	[%rd84+20], %r160;
	ld.shared.u32 	%r161, [%r130+24];
	st.global.u32 	[%rd85+24], %r161;
	ld.shared.u32 	%r162, [%r133+24];
	st.global.u32 	[%rd84+24], %r162;
	ld.shared.u32 	%r163, [%r130+28];
	st.global.u32 	[%rd85+28], %r163;
	ld.shared.u32 	%r164, [%r133+28];
	st.global.u32 	[%rd84+28], %r164;
	add.s32 	%r178, %r178, 64;
	add.s64 	%rd85, %rd85, 64;
	add.s64 	%rd84, %rd84, 64;
	setp.ne.s32 	%p14, %r178, 672;
	@%p14 bra 	$L__BB0_16;
	ret;

}


// ===== COMPILED SASS (sm_100) =====

	.target	sm_100

	.elftype	@"ET_EXEC"


//--------------------- .note.nv.tkinfo           --------------------------
	.section	.note.nv.tkinfo,"",@"SHT_NOTE"
	.sectionflags	@"SHF_NOTE_NV_TKINFO"
	.tkinfo
        /*0018*/ 	.word	0x00000002
        /*0030*/ 	.string	""
        /*0030*/ 	.string	"ptxas"
        /*0030*/ 	.string	"Cuda compilation tools, release 13.0, V13.0.88"
        /*0030*/ 	.string	"Build cuda_13.0.r13.0/compiler.36424714_0"
        /*0030*/ 	.string	"-arch sm_100 -m 64 "



//--------------------- .note.nv.cuinfo           --------------------------
	.section	.note.nv.cuinfo,"",@"SHT_NOTE"
	.sectionflags	@"SHF_NOTE_NV_CUINFO"
        /*0018*/ 	.short	0x0002
        /*001a*/ 	.short	0x0064
        /*001c*/ 	.short	0x0082
	.zero		2


//--------------------- .nv.info                  --------------------------
	.section	.nv.info,"",@"SHT_CUDA_INFO"
	.align	4


	//----- nvinfo : EIATTR_REGCOUNT
	.align		4
        /*0000*/ 	.byte	0x04, 0x2f
        /*0002*/ 	.short	(.L_1 - .L_0)
	.align		4
.L_0:
        /*0004*/ 	.word	index@(_Z14global_latencyPjiiS_S_ib)
        /*0008*/ 	.word	0x00000020


	//----- nvinfo : EIATTR_FRAME_SIZE
	.align		4
.L_1:
        /*000c*/ 	.byte	0x04, 0x11
        /*000e*/ 	.short	(.L_3 - .L_2)
	.align		4
.L_2:
        /*0010*/ 	.word	index@(_Z14global_latencyPjiiS_S_ib)
        /*0014*/ 	.word	0x00000000


	//----- nvinfo : EIATTR_MIN_STACK_SIZE
	.align		4
.L_3:
        /*0018*/ 	.byte	0x04, 0x12
        /*001a*/ 	.short	(.L_5 - .L_4)
	.align		4
.L_4:
        /*001c*/ 	.word	index@(_Z14global_latencyPjiiS_S_ib)
        /*0020*/ 	.word	0x00000000
.L_5:


//--------------------- .nv.compat                --------------------------
	.section	.nv.compat,"",@"SHT_CUDA_COMPAT_INFO"
	.align	4
        /*0000*/ 	.byte	0x02, 0x09, 0x00, 0x00, 0x02, 0x02, 0x01, 0x00, 0x02, 0x05, 0x05, 0x00, 0x03, 0x07, 0x01, 0x01
        /*0010*/ 	.byte	0x02, 0x03, 0x00, 0x00, 0x02, 0x06, 0x01, 0x00, 0x04, 0x0b, 0x08, 0x00, 0x09, 0x00, 0x00, 0x00
        /*0020*/ 	.byte	0x00, 0x00, 0x00, 0x00


//--------------------- .nv.info._Z14global_latencyPjiiS_S_ib --------------------------
	.section	.nv.info._Z14global_latencyPjiiS_S_ib,"",@"SHT_CUDA_INFO"
	.sectionflags	@""
	.align	4


	//----- nvinfo : EIATTR_CUDA_API_VERSION
	.align		4
        /*0000*/ 	.byte	0x04, 0x37
        /*0002*/ 	.short	(.L_7 - .L_6)
.L_6:
        /*0004*/ 	.word	0x00000082


	//----- nvinfo : EIATTR_KPARAM_INFO
	.align		4
.L_7:
        /*0008*/ 	.byte	0x04, 0x17
        /*000a*/ 	.short	(.L_9 - .L_8)
.L_8:
        /*000c*/ 	.word	0x00000000
        /*0010*/ 	.short	0x0006
        /*0012*/ 	.short	0x0024
        /*0014*/ 	.byte	0x00, 0xf0, 0x05, 0x00


	//----- nvinfo : EIATTR_KPARAM_INFO
	.align		4
.L_9:
        /*0018*/ 	.byte	0x04, 0x17
        /*001a*/ 	.short	(.L_11 - .L_10)
.L_10:
        /*001c*/ 	.word	0x00000000
        /*0020*/ 	.short	0x0005
        /*0022*/ 	.short	0x0020
        /*0024*/ 	.byte	0x00, 0xf0, 0x11, 0x00


	//----- nvinfo : EIATTR_KPARAM_INFO
	.align		4
.L_11:
        /*0028*/ 	.byte	0x04, 0x17
        /*002a*/ 	.short	(.L_13 - .L_12)
.L_12:
        /*002c*/ 	.word	0x00000000
        /*0030*/ 	.short	0x0004
        /*0032*/ 	.short	0x0018
        /*0034*/ 	.byte	0x00, 0xf5, 0x21, 0x00


	//----- nvinfo : EIATTR_KPARAM_INFO
	.align		4
.L_13:
        /*0038*/ 	.byte	0x04, 0x17
        /*003a*/ 	.short	(.L_15 - .L_14)
.L_14:
        /*003c*/ 	.word	0x00000000
        /*0040*/ 	.short	0x0003
        /*0042*/ 	.short	0x0010
        /*0044*/ 	.byte	0x00, 0xf5, 0x21, 0x00


	//----- nvinfo : EIATTR_KPARAM_INFO
	.align		4
.L_15:
        /*0048*/ 	.byte	0x04, 0x17
        /*004a*/ 	.short	(.L_17 - .L_16)
.L_16:
        /*004c*/ 	.word	0x00000000
        /*0050*/ 	.short	0x0002
        /*0052*/ 	.short	0x000c
        /*0054*/ 	.byte	0x00, 0xf0, 0x11, 0x00


	//----- nvinfo : EIATTR_KPARAM_INFO
	.align		4
.L_17:
        /*0058*/ 	.byte	0x04, 0x17
        /*005a*/ 	.short	(.L_19 - .L_18)
.L_18:
        /*005c*/ 	.word	0x00000000
        /*0060*/ 	.short	0x0001
        /*0062*/ 	.short	0x0008
        /*0064*/ 	.byte	0x00, 0xf0, 0x11, 0x00


	//----- nvinfo : EIATTR_KPARAM_INFO
	.align		4
.L_19:
        /*0068*/ 	.byte	0x04, 0x17
        /*006a*/ 	.short	(.L_21 - .L_20)
.L_20:
        /*006c*/ 	.word	0x00000000
        /*0070*/ 	.short	0x0000
        /*0072*/ 	.short	0x0000
        /*0074*/ 	.byte	0x00, 0xf5, 0x21, 0x00


	//----- nvinfo : EIATTR_SPARSE_MMA_MASK
	.align		4
.L_21:
        /*0078*/ 	.byte	0x03, 0x50
        /*007a*/ 	.short	0x0000


	//----- nvinfo : EIATTR_MAXREG_COUNT
	.align		4
        /*007c*/ 	.byte	0x03, 0x1b
        /*007e*/ 	.short	0x00ff


	//----- nvinfo : EIATTR_MERCURY_ISA_VERSION
	.align		4
        /*0080*/ 	.byte	0x03, 0x5f
        /*0082*/ 	.short	0x0101


	//----- nvinfo : EIATTR_VRC_CTA_INIT_COUNT
	.align		4
        /*0084*/ 	.byte	0x02, 0x4a
	.zero		1
	.zero		1


	//----- nvinfo : EIATTR_EXIT_INSTR_OFFSETS
	.align		4
        /*0088*/ 	.byte	0x04, 0x1c
        /*008a*/ 	.short	(.L_23 - .L_22)


	//   ....[0]....
.L_22:
        /*008c*/ 	.word	0x00001350


	//----- nvinfo : EIATTR_CBANK_PARAM_SIZE
	.align		4
.L_23:
        /*0090*/ 	.byte	0x03, 0x19
        /*0092*/ 	.short	0x0025


	//----- nvinfo : EIATTR_PARAM_CBANK
	.align		4
        /*0094*/ 	.byte	0x04, 0x0a
        /*0096*/ 	.short	(.L_25 - .L_24)
	.align		4
.L_24:
        /*0098*/ 	.word	index@(.nv.constant0._Z14global_latencyPjiiS_S_ib)
        /*009c*/ 	.short	0x0380
        /*009e*/ 	.short	0x0025


	//----- nvinfo : EIATTR_SW_WAR
	.align		4
.L_25:
        /*00a0*/ 	.byte	0x04, 0x36
        /*00a2*/ 	.short	(.L_27 - .L_26)
.L_26:
        /*00a4*/ 	.word	0x00000008
.L_27:


//--------------------- .nv.callgraph             --------------------------
	.section	.nv.callgraph,"",@"SHT_CUDA_CALLGRAPH"
	.align	4
	.sectionentsize	8
	.align		4
        /*0000*/ 	.word	0x00000000
	.align		4
        /*0004*/ 	.word	0xffffffff
	.align		4
        /*0008*/ 	.word	0x00000000
	.align		4
        /*000c*/ 	.word	0xfffffffe
	.align		4
        /*0010*/ 	.word	0x00000000
	.align		4
        /*0014*/ 	.word	0xfffffffd
	.align		4
        /*0018*/ 	.word	0x00000000
	.align		4
        /*001c*/ 	.word	0xfffffffc


//--------------------- .text._Z14global_latencyPjiiS_S_ib --------------------------
	.section	.text._Z14global_latencyPjiiS_S_ib,"ax",@progbits
	.align	128
        .global         _Z14global_latencyPjiiS_S_ib
        .type           _Z14global_latencyPjiiS_S_ib,@function
        .size           _Z14global_latencyPjiiS_S_ib,(.L_x_9 - _Z14global_latencyPjiiS_S_ib)
        .other          _Z14global_latencyPjiiS_S_ib,@"STO_CUDA_ENTRY STV_DEFAULT"
_Z14global_latencyPjiiS_S_ib:
.text._Z14global_latencyPjiiS_S_ib:
[----:B------:R-:W-:Y:S08]  /*0000*/  LDC R1, c[0x0][0x37c] ;  /* 0x0000df00ff017b82 */ /* 0x000ff00000000800 */
[----:B------:R-:W0:Y:S01]  /*0010*/  S2UR UR7, SR_CgaCtaId ;  /* 0x00000000000779c3 */ /* 0x000e220000008800 */
[----:B------:R-:W1:Y:S01]  /*0020*/  LDCU UR8, c[0x0][0x3a0] ;  /* 0x00007400ff0877ac */ /* 0x000e620008000800 */
[----:B------:R-:W-:Y:S01]  /*0030*/  HFMA2 R0, -RZ, RZ, 0, 3.814697265625e-06 ;  /* 0x00000040ff007431 */ /* 0x000fe200000001ff */
[----:B------:R-:W-:-:S02]  /*0040*/  UMOV UR4, 0x400 ;  /* 0x0000040000047882 */ /* 0x000fc40000000000 */
[----:B------:R-:W-:Y:S01]  /*0050*/  UIADD3 UR5, UPT, UPT, UR4, 0x280, URZ ;  /* 0x0000028004057890 */ /* 0x000fe2000fffe0ff */
[----:B-1----:R-:W-:Y:S01]  /*0060*/  IMAD.U32 R19, RZ, RZ, UR8 ;  /* 0x00000008ff137e24 */ /* 0x002fe2000f8e00ff */
[----:B0-----:R-:W-:Y:S02]  /*0070*/  ULEA UR6, UR7, UR4, 0x18 ;  /* 0x0000000407067291 */ /* 0x001fe4000f8ec0ff */
[----:B------:R-:W-:-:S12]  /*0080*/  ULEA UR5, UR7, UR5, 0x18 ;  /* 0x0000000507057291 */ /* 0x000fd8000f8ec0ff */
.L_x_0:
[----:B------:R-:W-:Y:S04]  /*0090*/  STS [R0+UR5+-0x40], RZ ;  /* 0xffffc0ff00007988 */ /* 0x000fe80008000805 */
        /* <DEDUP_REMOVED lines=31> */
[----:B------:R-:W-:Y:S04]  /*0290*/  STS [R0+UR5], RZ ;  /* 0x000000ff00007988 */ /* 0x000fe80008000805 */
[----:B------:R-:W-:Y:S04]  /*02a0*/  STS [R0+UR6], RZ ;  /* 0x000000ff00007988 */ /* 0x000fe80008000806 */
[----:B------:R-:W-:Y:S04]  /*02b0*/  STS [R0+UR5+0x4], RZ ;  /* 0x000004ff00007988 */ /* 0x000fe80008000805 */
        /* <DEDUP_REMOVED lines=28> */
[----:B------:R0:W-:Y:S02]  /*0480*/  STS [R0+UR6+0x3c], RZ ;  /* 0x00003cff00007988 */ /* 0x0001e40008000806 */
[----:B0-----:R-:W-:-:S04]  /*0490*/  IADD3 R0, PT, PT, R0, 0x80, RZ ;  /* 0x0000008000007810 */ /* 0x001fc80007ffe0ff */
[----:B------:R-:W-:-:S13]  /*04a0*/  ISETP.NE.AND P0, PT, R0, 0x2c0, PT ;  /* 0x000002c00000780c */ /* 0x000fda0003f05270 */
[----:B------:R-:W-:Y:S05]  /*04b0*/  @P0 BRA `(.L_x_0) ;  /* 0xfffffff800f40947 */ /* 0x000fea000383ffff */
[----:B------:R-:W0:Y:S01]  /*04c0*/  LDCU.U8 UR4, c[0x0][0x3a4] ;  /* 0x00007480ff0477ac */ /* 0x000e220008000000 */
[----:B------:R-:W1:Y:S01]  /*04d0*/  LDCU UR7, c[0x0][0x38c] ;  /* 0x00007180ff0777ac */ /* 0x000e620008000800 */
[----:B------:R-:W2:Y:S01]  /*04e0*/  LDCU.64 UR16, c[0x0][0x358] ;  /* 0x00006b00ff1077ac */ /* 0x000ea20008000a00 */
[----:B0-----:R-:W-:Y:S02]  /*04f0*/  UPRMT UR4, UR4, 0x8880, URZ ;  /* 0x0000888004047896 */ /* 0x001fe400080000ff */
[----:B-1----:R-:W-:Y:S02]  /*0500*/  UISETP.GE.AND UP0, UPT, UR7, 0x1, UPT ;  /* 0x000000010700788c */ /* 0x002fe4000bf06270 */
[----:B------:R-:W-:Y:S02]  /*0510*/  UIMAD UR7, UR7, 0xa0, URZ ;  /* 0x000000a0070778a4 */ /* 0x000fe4000f8e02ff */
[----:B------:R-:W-:-:S09]  /*0520*/  UISETP.EQ.OR UP1, UPT, UR4, URZ, !UP0 ;  /* 0x000000ff0400728c */ /* 0x000fd2000c722670 */
[----:B--2---:R-:W-:Y:S05]  /*0530*/  BRA.U UP1, `(.L_x_1) ;  /* 0x0000000101c07547 */ /* 0x004fea000b800000 */
[----:B------:R-:W-:Y:S02]  /*0540*/  UISETP.LT.AND UP1, UPT, UR7, 0x1, UPT ;  /* 0x000000010700788c */ /* 0x000fe4000bf21270 */
[----:B------:R-:W-:Y:S02]  /*0550*/  UISETP.GE.AND UP2, UPT, UR7, 0x8, UPT ;  /* 0x000000080700788c */ /* 0x000fe4000bf46270 */
[----:B------:R-:W-:-:S04]  /*0560*/  USEL UR8, UR7, 0x1, !UP1 ;  /* 0x0000000107087887 */ /* 0x000fc8000c800000 */
[----:B------:R-:W-:-:S04]  /*0570*/  ULOP3.LUT UR4, UR8, 0x1, URZ, 0xc0, !UPT ;  /* 0x0000000108047892 */ /* 0x000fc8000f8ec0ff */
[----:B------:R-:W-:-:S03]  /*0580*/  UISETP.NE.U32.AND UP1, UPT, UR4, 0x1, UPT ;  /* 0x000000010400788c */ /* 0x000fc6000bf25070 */
[----:B------:R-:W-:Y:S01]  /*0590*/  UMOV UR4, URZ ;  /* 0x000000ff00047c82 */ /* 0x000fe20008000000 */
[----:B------:R-:W-:Y:S07]  /*05a0*/  BRA.U !UP2, `(.L_x_2) ;  /* 0x000000010a887547 */ /* 0x000fee000b800000 */
[----:B------:R-:W-:Y:S02]  /*05b0*/  ULOP3.LUT UR4, UR8, 0x7fffffe0, URZ, 0xc0, !UPT ;  /* 0x7fffffe008047892 */ /* 0x000fe4000f8ec0ff */
[----:B------:R-:W-:Y:S02]  /*05c0*/  UIADD3 UR8, UPT, UPT, UR5, 0x10, URZ ;  /* 0x0000001005087890 */ /* 0x000fe4000fffe0ff */
[----:B------:R-:W-:-:S12]  /*05d0*/  UIADD3 UR9, UPT, UPT, -UR4, URZ, URZ ;  /* 0x000000ff04097290 */ /* 0x000fd8000fffe1ff */
.L_x_3:
[----:B0-----:R-:W0:Y:S02]  /*05e0*/  LDC.64 R2, c[0x0][0x380] ;  /* 0x0000e000ff027b82 */ /* 0x001e240000000a00 */
[----:B0-----:R-:W-:-:S06]  /*05f0*/  IMAD.WIDE.U32 R4, R19, 0x4, R2 ;  /* 0x0000000413047825 */ /* 0x001fcc00078e0002 */
[----:B------:R-:W2:Y:S02]  /*0600*/  LDG.E.STRONG.SYS R5, desc[UR16][R4.64] ;  /* 0x0000001004057981 */ /* 0x000ea4000c1f5900 */
[----:B--2---:R-:W-:-:S06]  /*0610*/  IMAD.WIDE.U32 R6, R5, 0x4, R2 ;  /* 0x0000000405067825 */ /* 0x004fcc00078e0002 */
        /* <DEDUP_REMOVED lines=10> */
[----:B------:R-:W2:Y:S01]  /*06c0*/  LDG.E.STRONG.SYS R17, desc[UR16][R16.64] ;  /* 0x0000001010117981 */ /* 0x000ea2000c1f5900 */
[----:B------:R-:W-:Y:S01]  /*06d0*/  UIADD3 UR9, UPT, UPT, UR9, 0x8, URZ ;  /* 0x0000000809097890 */ /* 0x000fe2000fffe0ff */
[----:B--2---:R-:W-:-:S05]  /*06e0*/  IMAD.WIDE.U32 R2, R17, 0x4, R2 ;  /* 0x0000000411027825 */ /* 0x004fca00078e0002 */
[----:B------:R-:W2:Y:S01]  /*06f0*/  LDG.E.STRONG.SYS R19, desc[UR16][R2.64] ;  /* 0x0000001002137981 */ /* 0x000ea2000c1f5900 */
[----:B------:R-:W-:Y:S01]  /*0700*/  UISETP.NE.AND UP2, UPT, UR9, URZ, UPT ;  /* 0x000000ff0900728c */ /* 0x000fe2000bf45270 */
[----:B------:R-:W-:Y:S01]  /*0710*/  VIADD R4, R5, 0x11 ;  /* 0x0000001105047836 */ /* 0x000fe20000000000 */
[----:B------:R-:W-:Y:S01]  /*0720*/  IADD3 R5, PT, PT, R7, 0x11, RZ ;  /* 0x0000001107057810 */ /* 0x000fe20007ffe0ff */
[----:B------:R-:W-:Y:S01]  /*0730*/  VIADD R6, R9, 0x11 ;  /* 0x0000001109067836 */ /* 0x000fe20000000000 */
[----:B------:R-:W-:Y:S01]  /*0740*/  IADD3 R7, PT, PT, R11, 0x11, RZ ;  /* 0x000000110b077810 */ /* 0x000fe20007ffe0ff */
[----:B------:R-:W-:Y:S01]  /*0750*/  VIADD R8, R13, 0x11 ;  /* 0x000000110d087836 */ /* 0x000fe20000000000 */
[----:B------:R-:W-:Y:S01]  /*0760*/  IADD3 R9, PT, PT, R15, 0x11, RZ ;  /* 0x000000110f097810 */ /* 0x000fe20007ffe0ff */
[----:B------:R-:W-:Y:S02]  /*0770*/  VIADD R10, R17, 0x11 ;  /* 0x00000011110a7836 */ /* 0x000fe40000000000 */
[----:B------:R0:W-:Y:S01]  /*0780*/  STS.128 [UR8+-0x10], R4 ;  /* 0xfffff004ff007988 */ /* 0x0001e20008000c08 */
[----:B--2---:R-:W-:-:S05]  /*0790*/  IADD3 R11, PT, PT, R19, 0x11, RZ ;  /* 0x00000011130b7810 */ /* 0x004fca0007ffe0ff */
[----:B------:R0:W-:Y:S01]  /*07a0*/  STS.128 [UR8], R8 ;  /* 0x00000008ff007988 */ /* 0x0001e20008000c08 */
[----:B------:R-:W-:Y:S01]  /*07b0*/  UIADD3 UR8, UPT, UPT, UR8, 0x20, URZ ;  /* 0x0000002008087890 */ /* 0x000fe2000fffe0ff */
[----:B------:R-:W-:Y:S11]  /*07c0*/  BRA.U UP2, `(.L_x_3) ;  /* 0xfffffffd02847547 */ /* 0x000ff6000b83ffff */
.L_x_2:
[----:B------:R-:W-:Y:S05]  /*07d0*/  BRA.U UP1, `(.L_x_1) ;  /* 0x0000000101187547 */ /* 0x000fea000b800000 */
[----:B------:R-:W1:Y:S02]  /*07e0*/  LDC.64 R2, c[0x0][0x380] ;  /* 0x0000e000ff027b82 */ /* 0x000e640000000a00 */
[----:B-1----:R-:W-:-:S06]  /*07f0*/  IMAD.WIDE.U32 R2, R19, 0x4, R2 ;  /* 0x0000000413027825 */ /* 0x002fcc00078e0002 */
[----:B------:R-:W2:Y:S01]  /*0800*/  LDG.E.STRONG.SYS R2, desc[UR16][R2.64] ;  /* 0x0000001002027981 */ /* 0x000ea2000c1f5900 */
[----:B------:R-:W-:Y:S01]  /*0810*/  ULEA UR4, UR4, UR5, 0x2 ;  /* 0x0000000504047291 */ /* 0x000fe2000f8e10ff */
[----:B--2---:R-:W-:-:S08]  /*0820*/  VIADD R0, R2, 0x11 ;  /* 0x0000001102007836 */ /* 0x004fd00000000000 */
[----:B------:R1:W-:Y:S03]  /*0830*/  STS [UR4], R0 ;  /* 0x00000000ff007988 */ /* 0x0003e60008000804 */
.L_x_1:
[----:B0-----:R-:W-:Y:S01]  /*0840*/  HFMA2 R7, -RZ, RZ, 0, 0 ;  /* 0x00000000ff077431 */ /* 0x001fe200000001ff */
[----:B------:R-:W-:Y:S06]  /*0850*/  BRA.U !UP0, `(.L_x_4) ;  /* 0x0000000508ac7547 */ /* 0x000fec000b800000 */
[----:B------:R-:W-:Y:S01]  /*0860*/  UISETP.LT.AND UP0, UPT, UR7, 0x1, UPT ;  /* 0x000000010700788c */ /* 0x000fe2000bf01270 */
[----:B------:R-:W-:Y:S01]  /*0870*/  CS2R R2, SRZ ;  /* 0x0000000000027805 */ /* 0x000fe2000001ff00 */
[----:B------:R-:W-:Y:S02]  /*0880*/  UMOV UR4, URZ ;  /* 0x000000ff00047c82 */ /* 0x000fe40008000000 */
[----:B------:R-:W-:Y:S02]  /*0890*/  USEL UR8, UR7, 0x1, !UP0 ;  /* 0x0000000107087887 */ /* 0x000fe4000c000000 */
[----:B------:R-:W-:-:S09]  /*08a0*/  UISETP.GE.AND UP0, UPT, UR7, 0x8, UPT ;  /* 0x000000080700788c */ /* 0x000fd2000bf06270 */
[----:B------:R-:W-:Y:S05]  /*08b0*/  BRA.U !UP0, `(.L_x_5) ;  /* 0x0000000508547547 */ /* 0x000fea000b800000 */
[----:B------:R-:W0:Y:S01]  /*08c0*/  LDC.64 R2, c[0x0][0x380] ;  /* 0x0000e000ff027b82 */ /* 0x000e220000000a00 */
[----:B------:R-:W-:Y:S01]  /*08d0*/  ULOP3.LUT UR4, UR8, 0x7fffffe0, URZ, 0xc0, !UPT ;  /* 0x7fffffe008047892 */ /* 0x000fe2000f8ec0ff */
[----:B------:R-:W-:Y:S01]  /*08e0*/  IMAD.MOV.U32 R7, RZ, RZ, RZ ;  /* 0x000000ffff077224 */ /* 0x000fe200078e00ff */
[----:B------:R-:W-:Y:S02]  /*08f0*/  UIADD3 UR7, UPT, UPT, UR5, 0x10, URZ ;  /* 0x0000001005077890 */ /* 0x000fe4000fffe0ff */
[----:B------:R-:W-:Y:S02]  /*0900*/  UIADD3 UR9, UPT, UPT, UR6, 0x10, URZ ;  /* 0x0000001006097890 */ /* 0x000fe4000fffe0ff */
[----:B------:R-:W-:-:S12]  /*0910*/  UIADD3 UR10, UPT, UPT, -UR4, URZ, URZ ;  /* 0x000000ff040a7290 */ /* 0x000fd8000fffe1ff */
.L_x_6:
[----:B------:R-:W2:Y:S01]  /*0920*/  S2UR UR11, SR_CLOCKLO ;  /* 0x00000000000b79c3 */ /* 0x000ea20000005000 */
[----:B------:R-:W-:Y:S01]  /*0930*/  NOP ;  /* 0x0000000000007918 */ /* 0x000fe20000000000 */
[----:B0-----:R-:W-:-:S06]  /*0940*/  IMAD.WIDE.U32 R4, R7, 0x4, R2 ;  /* 0x0000000407047825 */ /* 0x001fcc00078e0002 */
[----:B------:R-:W1:Y:S02]  /*0950*/  LDG.E.STRONG.SYS R5, desc[UR16][R4.64] ;  /* 0x0000001004057981 */ /* 0x000e64000c1f5900 */
[----:B-1----:R-:W-:Y:S02]  /*0960*/  IADD3 R0, PT, PT, R5, 0x11, RZ ;  /* 0x0000001105007810 */ /* 0x002fe40007ffe0ff */
[----:B------:R-:W-:-:S05]  /*0970*/  CS2R.32 R4, SR_CLOCKLO ;  /* 0x0000000000047805 */ /* 0x000fca0000005000 */
[----:B--2---:R-:W-:Y:S01]  /*0980*/  VIADD R4, R4, -UR11 ;  /* 0x8000000b04047c36 */ /* 0x004fe20008000000 */
[----:B------:R-:W-:Y:S04]  /*0990*/  STS [UR7+-0x10], R0 ;  /* 0xfffff000ff007988 */ /* 0x000fe80008000807 */
[----:B------:R0:W-:Y:S01]  /*09a0*/  STS [UR9+-0x10], R4 ;  /* 0xfffff004ff007988 */ /* 0x0001e20008000809 */
[----:B------:R-:W1:Y:S01]  /*09b0*/  S2UR UR11, SR_CLOCKLO ;  /* 0x00000000000b79c3 */ /* 0x000e620000005000 */
[----:B------:R-:W-:Y:S01]  /*09c0*/  NOP ;  /* 0x0000000000007918 */ /* 0x000fe20000000000 */
[----:B0-----:R-:W-:-:S06]  /*09d0*/  IMAD.WIDE.U32 R4, R5, 0x4, R2 ;  /* 0x0000000405047825 */ /* 0x001fcc00078e0002 */
[----:B------:R-:W2:Y:S02]  /*09e0*/  LDG.E.STRONG.SYS R5, desc[UR16][R4.64] ;  /* 0x0000001004057981 */ /* 0x000ea4000c1f5900 */
[----:B--2---:R-:W-:Y:S02]  /*09f0*/  IADD3 R0, PT, PT, R5, 0x11, RZ ;  /* 0x0000001105007810 */ /* 0x004fe40007ffe0ff */
[----:B------:R-:W-:-:S05]  /*0a00*/  CS2R.32 R4, SR_CLOCKLO ;  /* 0x0000000000047805 */ /* 0x000fca0000005000 */
[----:B-1----:R-:W-:Y:S01]  /*0a10*/  VIADD R4, R4, -UR11 ;  /* 0x8000000b04047c36 */ /* 0x002fe20008000000 */
        /* <DEDUP_REMOVED lines=27> */
[----:B------:R-:W-:Y:S04]  /*0bd0*/  STS [UR7], R0 ;  /* 0x00000000ff007988 */ /* 0x000fe80008000807 */
[----:B------:R0:W-:Y:S01]  /*0be0*/  STS [UR9], R4 ;  /* 0x00000004ff007988 */ /* 0x0001e20008000809 */
[----:B------:R-:W1:Y:S01]  /*0bf0*/  S2UR UR11, SR_CLOCKLO ;  /* 0x00000000000b79c3 */ /* 0x000e620000005000 */
[----:B------:R-:W-:Y:S01]  /*0c00*/  NOP ;  /* 0x0000000000007918 */ /* 0x000fe20000000000 */
[----:B0-----:R-:W-:-:S06]  /*0c10*/  IMAD.WIDE.U32 R4, R5, 0x4, R2 ;  /* 0x0000000405047825 */ /* 0x001fcc00078e0002 */
[----:B------:R-:W2:Y:S02]  /*0c20*/  LDG.E.STRONG.SYS R5, desc[UR16][R4.64] ;  /* 0x0000001004057981 */ /* 0x000ea4000c1f5900 */
[----:B--2---:R-:W-:Y:S02]  /*0c30*/  IADD3 R0, PT, PT, R5, 0x11, RZ ;  /* 0x0000001105007810 */ /* 0x004fe40007ffe0ff */
[----:B------:R-:W-:-:S05]  /*0c40*/  CS2R.32 R4, SR_CLOCKLO ;  /* 0x0000000000047805 */ /* 0x000fca0000005000 */
[----:B-1----:R-:W-:Y:S01]  /*0c50*/  VIADD R4, R4, -UR11 ;  /* 0x8000000b04047c36 */ /* 0x002fe20008000000 */
[----:B------:R-:W-:Y:S04]  /*0c60*/  STS [UR7+0x4], R0 ;  /* 0x00000400ff007988 */ /* 0x000fe80008000807 */
[----:B------:R0:W-:Y:S01]  /*0c70*/  STS [UR9+0x4], R4 ;  /* 0x00000404ff007988 */ /* 0x0001e20008000809 */
        /* <DEDUP_REMOVED lines=11> */
[----:B0-----:R-:W-:-:S05]  /*0d30*/  IMAD.WIDE.U32 R4, R5, 0x4, R2 ;  /* 0x0000000405047825 */ /* 0x001fca00078e0002 */
[----:B------:R-:W2:Y:S02]  /*0d40*/  LDG.E.STRONG.SYS R7, desc[UR16][R4.64] ;  /* 0x0000001004077981 */ /* 0x000ea4000c1f5900 */
[----:B--2---:R-:W-:Y:S02]  /*0d50*/  IADD3 R0, PT, PT, R7, 0x11, RZ ;  /* 0x0000001107007810 */ /* 0x004fe40007ffe0ff */
[----:B------:R-:W-:Y:S01]  /*0d60*/  CS2R.32 R4, SR_CLOCKLO ;  /* 0x0000000000047805 */ /* 0x000fe20000005000 */
[----:B------:R-:W-:-:S04]  /*0d70*/  UIADD3 UR10, UPT, UPT, UR10, 0x8, URZ ;  /* 0x000000080a0a7890 */ /* 0x000fc8000fffe0ff */
[----:B-1----:R-:W-:Y:S01]  /*0d80*/  VIADD R4, R4, -UR11 ;  /* 0x8000000b04047c36 */ /* 0x002fe20008000000 */
[----:B------:R2:W-:Y:S01]  /*0d90*/  STS [UR7+0xc], R0 ;  /* 0x00000c00ff007988 */ /* 0x0005e20008000807 */
[----:B------:R-:W-:Y:S02]  /*0da0*/  UIADD3 UR7, UPT, UPT, UR7, 0x20, URZ ;  /* 0x0000002007077890 */ /* 0x000fe4000fffe0ff */
[----:B------:R-:W-:Y:S01]  /*0db0*/  UISETP.NE.AND UP0, UPT, UR10, URZ, UPT ;  /* 0x000000ff0a00728c */ /* 0x000fe2000bf05270 */
[----:B------:R2:W-:Y:S01]  /*0dc0*/  STS [UR9+0xc], R4 ;  /* 0x00000c04ff007988 */ /* 0x0005e20008000809 */
[----:B------:R-:W-:-:S07]  /*0dd0*/  UIADD3 UR9, UPT, UPT, UR9, 0x20, URZ ;  /* 0x0000002009097890 */ /* 0x000fce000fffe0ff */
[----:B--2---:R-:W-:Y:S05]  /*0de0*/  BRA.U UP0, `(.L_x_6) ;  /* 0xfffffff900cc7547 */ /* 0x004fea000b83ffff */
[----:B------:R-:W-:Y:S01]  /*0df0*/  MOV R2, R7 ;  /* 0x0000000700027202 */ /* 0x000fe20000000f00 */
[----:B------:R-:W-:-:S07]  /*0e00*/  IMAD.MOV.U32 R3, RZ, RZ, RZ ;  /* 0x000000ffff037224 */ /* 0x000fce00078e00ff */
.L_x_5:
[----:B------:R-:W-:-:S04]  /*0e10*/  ULOP3.LUT UR8, UR8, 0x1, URZ, 0xc0, !UPT ;  /* 0x0000000108087892 */ /* 0x000fc8000f8ec0ff */
[----:B------:R-:W-:-:S09]  /*0e20*/  UISETP.NE.U32.AND UP0, UPT, UR8, 0x1, UPT ;  /* 0x000000010800788c */ /* 0x000fd2000bf05070 */
[----:B------:R-:W-:Y:S05]  /*0e30*/  BRA.U UP0, `(.L_x_4) ;  /* 0x0000000100347547 */ /* 0x000fea000b800000 */
[----:B------:R-:W0:Y:S01]  /*0e40*/  S2UR UR8, SR_CLOCKLO ;  /* 0x00000000000879c3 */ /* 0x000e220000005000 */
[----:B------:R-:W-:-:S07]  /*0e50*/  NOP ;  /* 0x0000000000007918 */ /* 0x000fce0000000000 */
[----:B------:R-:W2:Y:S02]  /*0e60*/  LDC.64 R4, c[0x0][0x380] ;  /* 0x0000e000ff047b82 */ /* 0x000ea40000000a00 */
[----:B--2---:R-:W-:-:S04]  /*0e70*/  LEA R4, P0, R2, R4, 0x2 ;  /* 0x0000000402047211 */ /* 0x004fc800078010ff */
[----:B------:R-:W-:-:S05]  /*0e80*/  LEA.HI.X R5, R2, R5, R3, 0x2, P0 ;  /* 0x0000000502057211 */ /* 0x000fca00000f1403 */
[----:B------:R-:W1:Y:S02]  /*0e90*/  LDG.E.STRONG.SYS R7, desc[UR16][R4.64] ;  /* 0x0000001004077981 */ /* 0x000e64000c1f5900 */
[----:B-1----:R-:W-:Y:S02]  /*0ea0*/  IADD3 R0, PT, PT, R7, 0x11, RZ ;  /* 0x0000001107007810 */ /* 0x002fe40007ffe0ff */
[----:B------:R-:W-:Y:S01]  /*0eb0*/  CS2R.32 R2, SR_CLOCKLO ;  /* 0x0000000000027805 */ /* 0x000fe20000005000 */
[----:B------:R-:W-:-:S04]  /*0ec0*/  ULEA UR7, UR4, UR5, 0x2 ;  /* 0x0000000504077291 */ /* 0x000fc8000f8e10ff */
[----:B0-----:R-:W-:Y:S01]  /*0ed0*/  VIADD R2, R2, -UR8 ;  /* 0x8000000802027c36 */ /* 0x001fe20008000000 */
[----:B------:R-:W-:-:S04]  /*0ee0*/  ULEA UR4, UR4, UR6, 0x2 ;  /* 0x0000000604047291 */ /* 0x000fc8000f8e10ff */
[----:B------:R0:W-:Y:S05]  /*0ef0*/  STS [UR7], R0 ;  /* 0x00000000ff007988 */ /* 0x0001ea0008000807 */
[----:B------:R0:W-:Y:S03]  /*0f00*/  STS [UR4], R2 ;  /* 0x00000002ff007988 */ /* 0x0001e60008000804 */
.L_x_4:
[----:B------:R-:W0:Y:S01]  /*0f10*/  LDC R3, c[0x0][0x388] ;  /* 0x0000e200ff037b82 */ /* 0x000e220000000800 */
[----:B------:R-:W2:Y:S07]  /*0f20*/  LDCU.128 UR12, c[0x0][0x390] ;  /* 0x00007200ff0c77ac */ /* 0x000eae0008000c00 */
[----:B------:R-:W0:Y:S02]  /*0f30*/  LDC.64 R4, c[0x0][0x380] ;  /* 0x0000e000ff047b82 */ /* 0x000e240000000a00 */
[----:B0-----:R-:W-:-:S04]  /*0f40*/  IMAD.WIDE R2, R3, 0x4, R4 ;  /* 0x0000000403027825 */ /* 0x001fc800078e0204 */
[----:B------:R-:W-:Y:S01]  /*0f50*/  IMAD.WIDE.U32 R4, R7, 0x4, R4 ;  /* 0x0000000407047825 */ /* 0x000fe200078e0004 */
[----:B------:R0:W-:Y:S05]  /*0f60*/  STG.E desc[UR16][R2.64], R7 ;  /* 0x0000000702007986 */ /* 0x0001ea000c101910 */
[----:B------:R-:W3:Y:S01]  /*0f70*/  LDG.E R5, desc[UR16][R4.64] ;  /* 0x0000001004057981 */ /* 0x000ee2000c1e1900 */
[----:B--2---:R-:W-:Y:S01]  /*0f80*/  UIADD3 UR8, UP0, UPT, UR14, 0x20, URZ ;  /* 0x000000200e087890 */ /* 0x004fe2000ff1e0ff */
[----:B-1----:R-:W-:Y:S01]  /*0f90*/  MOV R0, 0x20 ;  /* 0x0000002000007802 */ /* 0x002fe20000000f00 */
[----:B------:R-:W-:Y:S02]  /*0fa0*/  UIADD3 UR4, UP1, UPT, UR12, 0x20, URZ ;  /* 0x000000200c047890 */ /* 0x000fe4000ff3e0ff */
[----:B------:R-:W-:-:S02]  /*0fb0*/  UIADD3.X UR9, UPT, UPT, URZ, UR15, URZ, UP0, !UPT ;  /* 0x0000000fff097290 */ /* 0x000fc400087fe4ff */
[----:B------:R-:W-:Y:S01]  /*0fc0*/  UIADD3.X UR7, UPT, UPT, URZ, UR13, URZ, UP1, !UPT ;  /* 0x0000000dff077290 */ /* 0x000fe20008ffe4ff */
[----:B------:R-:W-:Y:S01]  /*0fd0*/  IMAD.U32 R14, RZ, RZ, UR8 ;  /* 0x00000008ff0e7e24 */ /* 0x000fe2000f8e00ff */
[----:B------:R-:W-:Y:S02]  /*0fe0*/  MOV R12, UR4 ;  /* 0x00000004000c7c02 */ /* 0x000fe40008000f00 */
[----:B------:R-:W-:Y:S02]  /*0ff0*/  IMAD.U32 R15, RZ, RZ, UR9 ;  /* 0x00000009ff0f7e24 */ /* 0x000fe4000f8e00ff */
[----:B------:R-:W-:Y:S01]  /*1000*/  MOV R13, UR7 ;  /* 0x00000007000d7c02 */ /* 0x000fe20008000f00 */
[----:B---3--:R0:W-:Y:S06]  /*1010*/  STG.E desc[UR16][R2.64+0x4], R5 ;  /* 0x0000040502007986 */ /* 0x0081ec000c101910 */
.L_x_7:
[----:B---3--:R-:W1:Y:S01]  /*1020*/  LDS.128 R20, [R0+UR5+-0x20] ;  /* 0xffffe00500147984 */ /* 0x008e620008000c00 */
[----:B------:R-:W-:Y:S01]  /*1030*/  MOV R28, R14 ;  /* 0x0000000e001c7202 */ /* 0x000fe20000000f00 */
[----:B------:R-:W-:Y:S01]  /*1040*/  IMAD.MOV.U32 R29, RZ, RZ, R15 ;  /* 0x000000ffff1d7224 */ /* 0x000fe200078e000f */
[----:B0-----:R-:W-:Y:S01]  /*1050*/  MOV R2, R12 ;  /* 0x0000000c00027202 */ /* 0x001fe20000000f00 */
[----:B------:R-:W0:Y:S01]  /*1060*/  LDS.128 R24, [R0+UR6+-0x20] ;  /* 0xffffe00600187984 */ /* 0x000e220008000c00 */
[----:B------:R-:W-:-:S03]  /*1070*/  MOV R3, R13 ;  /* 0x0000000d00037202 */ /* 0x000fc60000000f00 */
[----:B------:R-:W2:Y:S04]  /*1080*/  LDS.128 R4, [R0+UR5+-0x10] ;  /* 0xfffff00500047984 */ /* 0x000ea80008000c00 */
[----:B------:R-:W3:Y:S04]  /*1090*/  LDS.128 R8, [R0+UR6+-0x10] ;  /* 0xfffff00600087984 */ /* 0x000ee80008000c00 */
[----:B------:R-:W4:Y:S04]  /*10a0*/  LDS.128 R16, [R0+UR5] ;  /* 0x0000000500107984 */ /* 0x000f280008000c00 */
[----:B------:R-:W5:Y:S04]  /*10b0*/  LDS.128 R12, [R0+UR6] ;  /* 0x00000006000c7984 */ /* 0x000f680008000c00 */
[----:B-1----:R-:W-:Y:S04]  /*10c0*/  STG.E desc[UR16][R28.64+-0x20], R20 ;  /* 0xffffe0141c007986 */ /* 0x002fe8000c101910 */
[----:B0-----:R-:W-:Y:S04]  /*10d0*/  STG.E desc[UR16][R2.64+-0x20], R24 ;  /* 0xffffe01802007986 */ /* 0x001fe8000c101910 */
[----:B------:R-:W-:Y:S04]  /*10e0*/  STG.E desc[UR16][R28.64+-0x1c], R21 ;  /* 0xffffe4151c007986 */ /* 0x000fe8000c101910 */
[----:B------:R-:W-:Y:S04]  /*10f0*/  STG.E desc[UR16][R2.64+-0x1c], R25 ;  /* 0xffffe41902007986 */ /* 0x000fe8000c101910 */
[----:B------:R-:W-:Y:S04]  /*1100*/  STG.E desc[UR16][R28.64+-0x18], R22 ;  /* 0xffffe8161c007986 */ /* 0x000fe8000c101910 */
[----:B------:R-:W-:Y:S04]  /*1110*/  STG.E desc[UR16][R2.64+-0x18], R26 ;  /* 0xffffe81a02007986 */ /* 0x000fe8000c101910 */
[----:B------:R-:W-:Y:S04]  /*1120*/  STG.E desc[UR16][R28.64+-0x14], R23 ;  /* 0xffffec171c007986 */ /* 0x000fe8000c101910 */
[----:B------:R-:W-:Y:S04]  /*1130*/  STG.E desc[UR16][R2.64+-0x14], R27 ;  /* 0xffffec1b02007986 */ /* 0x000fe8000c101910 */
[----:B------:R-:W0:Y:S04]  /*1140*/  LDS.128 R20, [R0+UR5+0x10] ;  /* 0x0000100500147984 */ /* 0x000e280008000c00 */
[----:B------:R1:W0:Y:S04]  /*1150*/  LDS.128 R24, [R0+UR6+0x10] ;  /* 0x0000100600187984 */ /* 0x0002280008000c00 */
[----:B--2---:R-:W-:Y:S04]  /*1160*/  STG.E desc[UR16][R28.64+-0x10], R4 ;  /* 0xfffff0041c007986 */ /* 0x004fe8000c101910 */
[----:B---3--:R-:W-:Y:S01]  /*1170*/  STG.E desc[UR16][R2.64+-0x10], R8 ;  /* 0xfffff00802007986 */ /* 0x008fe2000c101910 */
[----:B-1----:R-:W-:-:S03]  /*1180*/  VIADD R0, R0, 0x40 ;  /* 0x0000004000007836 */ /* 0x002fc60000000000 */
[----:B------:R-:W-:Y:S02]  /*1190*/  STG.E desc[UR16][R28.64+-0xc], R5 ;  /* 0xfffff4051c007986 */ /* 0x000fe4000c101910 */
[----:B------:R-:W-:Y:S02]  /*11a0*/  ISETP.NE.AND P0, PT, R0, 0x2a0, PT ;  /* 0x000002a00000780c */ /* 0x000fe40003f05270 */
[----:B------:R-:W-:Y:S04]  /*11b0*/  STG.E desc[UR16][R2.64+-0xc], R9 ;  /* 0xfffff40902007986 */ /* 0x000fe8000c101910 */
[----:B------:R-:W-:Y:S04]  /*11c0*/  STG.E desc[UR16][R28.64+-0x8], R6 ;  /* 0xfffff8061c007986 */ /* 0x000fe8000c101910 */
[----:B------:R-:W-:Y:S04]  /*11d0*/  STG.E desc[UR16][R2.64+-0x8], R10 ;  /* 0xfffff80a02007986 */ /* 0x000fe8000c101910 */
[----:B------:R-:W-:Y:S04]  /*11e0*/  STG.E desc[UR16][R28.64+-0x4], R7 ;  /* 0xfffffc071c007986 */ /* 0x000fe8000c101910 */
[----:B------:R-:W-:Y:S04]  /*11f0*/  STG.E desc[UR16][R2.64+-0x4], R11 ;  /* 0xfffffc0b02007986 */ /* 0x000fe8000c101910 */
[----:B----4-:R-:W-:Y:S04]  /*1200*/  STG.E desc[UR16][R28.64], R16 ;  /* 0x000000101c007986 */ /* 0x010fe8000c101910 */
[----:B-----5:R1:W-:Y:S04]  /*1210*/  STG.E desc[UR16][R2.64], R12 ;  /* 0x0000000c02007986 */ /* 0x0203e8000c101910 */
[----:B------:R-:W-:Y:S04]  /*1220*/  STG.E desc[UR16][R28.64+0x4], R17 ;  /* 0x000004111c007986 */ /* 0x000fe8000c101910 */
[----:B------:R2:W-:Y:S04]  /*1230*/  STG.E desc[UR16][R2.64+0x4], R13 ;  /* 0x0000040d02007986 */ /* 0x0005e8000c101910 */
[----:B------:R-:W-:Y:S01]  /*1240*/  STG.E desc[UR16][R28.64+0x8], R18 ;  /* 0x000008121c007986 */ /* 0x000fe2000c101910 */
[----:B-1----:R-:W-:-:S03]  /*1250*/  IADD3 R12, P2, PT, R2, 0x40, RZ ;  /* 0x00000040020c7810 */ /* 0x002fc60007f5e0ff */
[----:B------:R1:W-:Y:S04]  /*1260*/  STG.E desc[UR16][R2.64+0x8], R14 ;  /* 0x0000080e02007986 */ /* 0x0003e8000c101910 */
[----:B------:R-:W-:Y:S01]  /*1270*/  STG.E desc[UR16][R28.64+0xc], R19 ;  /* 0x00000c131c007986 */ /* 0x000fe2000c101910 */
[----:B--2---:R-:W-:-:S03]  /*1280*/  IADD3.X R13, PT, PT, RZ, R3, RZ, P2, !PT ;  /* 0x00000003ff0d7210 */ /* 0x004fc600017fe4ff */
[----:B------:R2:W-:Y:S04]  /*1290*/  STG.E desc[UR16][R2.64+0xc], R15 ;  /* 0x00000c0f02007986 */ /* 0x0005e8000c101910 */
[----:B0-----:R3:W-:Y:S01]  /*12a0*/  STG.E desc[UR16][R28.64+0x10], R20 ;  /* 0x000010141c007986 */ /* 0x0017e2000c101910 */
[----:B-1----:R-:W-:-:S03]  /*12b0*/  IADD3 R14, P1, PT, R28, 0x40, RZ ;  /* 0x000000401c0e7810 */ /* 0x002fc60007f3e0ff */
[----:B------:R3:W-:Y:S04]  /*12c0*/  STG.E desc[UR16][R2.64+0x10], R24 ;  /* 0x0000101802007986 */ /* 0x0007e8000c101910 */
[----:B------:R3:W-:Y:S01]  /*12d0*/  STG.E desc[UR16][R28.64+0x14], R21 ;  /* 0x000014151c007986 */ /* 0x0007e2000c101910 */
[----:B--2---:R-:W-:-:S03]  /*12e0*/  IADD3.X R15, PT, PT, RZ, R29, RZ, P1, !PT ;  /* 0x0000001dff0f7210 */ /* 0x004fc60000ffe4ff */
[----:B------:R3:W-:Y:S04]  /*12f0*/  STG.E desc[UR16][R2.64+0x14], R25 ;  /* 0x0000141902007986 */ /* 0x0007e8000c101910 */
[----:B------:R3:W-:Y:S04]  /*1300*/  STG.E desc[UR16][R28.64+0x18], R22 ;  /* 0x000018161c007986 */ /* 0x0007e8000c101910 */
[----:B------:R3:W-:Y:S04]  /*1310*/  STG.E desc[UR16][R2.64+0x18], R26 ;  /* 0x0000181a02007986 */ /* 0x0007e8000c101910 */
[----:B------:R3:W-:Y:S04]  /*1320*/  STG.E desc[UR16][R28.64+0x1c], R23 ;  /* 0x00001c171c007986 */ /* 0x0007e8000c101910 */
[----:B------:R3:W-:Y:S01]  /*1330*/  STG.E desc[UR16][R2.64+0x1c], R27 ;  /* 0x00001c1b02007986 */ /* 0x0007e2000c101910 */
[----:B------:R-:W-:Y:S05]  /*1340*/  @P0 BRA `(.L_x_7) ;  /* 0xfffffffc00340947 */ /* 0x000fea000383ffff */
[----:B------:R-:W-:Y:S05]  /*1350*/  EXIT ;  /* 0x000000000000794d */ /* 0x000fea0003800000 */
.L_x_8:
[----:B------:R-:W-:-:S00]  /*1360*/  BRA `(.L_x_8) ;  /* 0xfffffffc00fc7947 */ /* 0x000fc0000383ffff */
[----:B------:R-:W-:-:S00]  /*1370*/  NOP ;  /* 0x0000000000007918 */ /* 0x000fc00000000000 */
        /* <DEDUP_REMOVED lines=8> */
.L_x_9:


//--------------------- .nv.shared._Z14global_latencyPjiiS_S_ib --------------------------
	.section	.nv.shared._Z14global_latencyPjiiS_S_ib,"aw",@nobits
	.sectionflags	@""
	.align	4
.nv.shared._Z14global_latencyPjiiS_S_ib:
	.zero		2304


//--------------------- .nv.shared.reserved.0     --------------------------
	.section	.nv.shared.reserved.0,"aw",@nobits
	.weak		__nv_reservedSMEM_offset_0_alias
	.size		__nv_reservedSMEM_offset_0_alias, 0, 64
	.other		__nv_reservedSMEM_offset_0_alias,@"STO_CUDA_RESERVED_SHARED STV_DEFAULT"
__nv_reservedSMEM_offset_0_alias:
	.zero		0
	.zero		64


//--------------------- .nv.constant0._Z14global_latencyPjiiS_S_ib --------------------------
	.section	.nv.constant0._Z14global_latencyPjiiS_S_ib,"a",@progbits
	.sectionflags	@""
	.align	4
.nv.constant0._Z14global_latencyPjiiS_S_ib:
	.zero		933


//--------------------- SYMBOLS --------------------------

	.type		.nv.reservedSmem.offset0,@object
	.size		.nv.reservedSmem.offset0,0x4
	.type		.nv.reservedSmem.cap,@object
	.size		.nv.reservedSmem.cap,0x4
